//
// Generated by NVIDIA NVVM Compiler
//
// Compiler Build ID: CL-36424714
// Cuda compilation tools, release 13.0, V13.0.88
// Based on NVVM 20.0.0
//

.version 9.0
.target sm_100
.address_size 64

	// .globl	_Z21restrict_loop_rollingPfPKfS1_iiiiii
.const .align 4 .b8 kernel2[12544];

.visible .entry _Z21restrict_loop_rollingPfPKfS1_iiiiii(
	.param .u64 .ptr .align 1 _Z21restrict_loop_rollingPfPKfS1_iiiiii_param_0,
	.param .u64 .ptr .align 1 _Z21restrict_loop_rollingPfPKfS1_iiiiii_param_1,
	.param .u64 .ptr .align 1 _Z21restrict_loop_rollingPfPKfS1_iiiiii_param_2,
	.param .u32 _Z21restrict_loop_rollingPfPKfS1_iiiiii_param_3,
	.param .u32 _Z21restrict_loop_rollingPfPKfS1_iiiiii_param_4,
	.param .u32 _Z21restrict_loop_rollingPfPKfS1_iiiiii_param_5,
	.param .u32 _Z21restrict_loop_rollingPfPKfS1_iiiiii_param_6,
	.param .u32 _Z21restrict_loop_rollingPfPKfS1_iiiiii_param_7,
	.param .u32 _Z21restrict_loop_rollingPfPKfS1_iiiiii_param_8
)
{
	.reg .pred 	%p<6>;
	.reg .b32 	%r<49>;
	.reg .b32 	%f<154>;
	.reg .b64 	%rd<27>;

	ld.param.u64 	%rd3, [_Z21restrict_loop_rollingPfPKfS1_iiiiii_param_1];
	ld.param.u32 	%r19, [_Z21restrict_loop_rollingPfPKfS1_iiiiii_param_4];
	ld.param.u32 	%r20, [_Z21restrict_loop_rollingPfPKfS1_iiiiii_param_5];
	ld.param.u32 	%r21, [_Z21restrict_loop_rollingPfPKfS1_iiiiii_param_6];
	ld.param.u32 	%r22, [_Z21restrict_loop_rollingPfPKfS1_iiiiii_param_7];
	ld.param.u32 	%r23, [_Z21restrict_loop_rollingPfPKfS1_iiiiii_param_8];
	sub.s32 	%r1, %r21, %r23;
	sub.s32 	%r24, %r22, %r23;
	mul.hi.s32 	%r25, %r24, 715827883;
	shr.u32 	%r26, %r25, 31;
	shr.s32 	%r27, %r25, 1;
	add.s32 	%r28, %r27, %r26;
	add.s32 	%r29, %r28, 1;
	mov.u32 	%r3, %ctaid.x;
	mov.u32 	%r4, %ctaid.y;
	mov.u32 	%r30, %ctaid.z;
	div.u32 	%r31, %r30, %r29;
	mov.u32 	%r32, %tid.y;
	mad.lo.s32 	%r5, %r31, 12, %r32;
	mad.lo.s32 	%r33, %r31, %r28, %r31;
	sub.s32 	%r34, %r30, %r33;
	mov.u32 	%r35, %tid.x;
	mad.lo.s32 	%r36, %r34, 12, %r35;
	setp.gt.s32 	%p1, %r5, %r1;
	setp.gt.s32 	%p2, %r36, %r24;
	or.pred  	%p3, %p1, %p2;
	@%p3 bra 	$L__BB0_5;
	setp.lt.s32 	%p4, %r20, 1;
	mov.f32 	%f153, 0f00000000;
	@%p4 bra 	$L__BB0_4;
	mul.lo.s32 	%r7, %r20, %r3;
	mul.lo.s32 	%r8, %r22, %r21;
	mad.lo.s32 	%r9, %r5, %r22, %r36;
	mul.lo.s32 	%r10, %r23, %r23;
	neg.s32 	%r47, %r20;
	mul.lo.s32 	%r38, %r4, %r10;
	mul.lo.s32 	%r46, %r38, %r20;
	cvta.to.global.u64 	%rd1, %rd3;
	mov.b32 	%r48, 0;
	mov.f32 	%f153, 0f00000000;
	mov.u64 	%rd7, kernel2;
	mul.wide.s32 	%rd9, %r22, 4;
	mul.wide.s32 	%rd11, %r23, 4;
$L__BB0_3:
	add.s32 	%r39, %r48, %r7;
	mad.lo.s32 	%r40, %r8, %r39, %r9;
	mul.wide.s32 	%rd4, %r40, 4;
	add.s64 	%rd5, %rd1, %rd4;
	ld.global.nc.f32 	%f6, [%rd5];
	mul.wide.s32 	%rd6, %r46, 4;
	add.s64 	%rd8, %rd7, %rd6;
	ld.const.f32 	%f7, [%rd8];
	fma.rn.f32 	%f8, %f6, %f7, %f153;
	ld.global.nc.f32 	%f9, [%rd5+4];
	ld.const.f32 	%f10, [%rd8+4];
	fma.rn.f32 	%f11, %f9, %f10, %f8;
	ld.global.nc.f32 	%f12, [%rd5+8];
	ld.const.f32 	%f13, [%rd8+8];
	fma.rn.f32 	%f14, %f12, %f13, %f11;
	ld.global.nc.f32 	%f15, [%rd5+12];
	ld.const.f32 	%f16, [%rd8+12];
	fma.rn.f32 	%f17, %f15, %f16, %f14;
	ld.global.nc.f32 	%f18, [%rd5+16];
	ld.const.f32 	%f19, [%rd8+16];
	fma.rn.f32 	%f20, %f18, %f19, %f17;
	ld.global.nc.f32 	%f21, [%rd5+20];
	ld.const.f32 	%f22, [%rd8+20];
	fma.rn.f32 	%f23, %f21, %f22, %f20;
	ld.global.nc.f32 	%f24, [%rd5+24];
	ld.const.f32 	%f25, [%rd8+24];
	fma.rn.f32 	%f26, %f24, %f25, %f23;
	add.s64 	%rd10, %rd5, %rd9;
	ld.global.nc.f32 	%f27, [%rd10];
	add.s64 	%rd12, %rd8, %rd11;
	ld.const.f32 	%f28, [%rd12];
	fma.rn.f32 	%f29, %f27, %f28, %f26;
	ld.global.nc.f32 	%f30, [%rd10+4];
	ld.const.f32 	%f31, [%rd12+4];
	fma.rn.f32 	%f32, %f30, %f31, %f29;
	ld.global.nc.f32 	%f33, [%rd10+8];
	ld.const.f32 	%f34, [%rd12+8];
	fma.rn.f32 	%f35, %f33, %f34, %f32;
	ld.global.nc.f32 	%f36, [%rd10+12];
	ld.const.f32 	%f37, [%rd12+12];
	fma.rn.f32 	%f38, %f36, %f37, %f35;
	ld.global.nc.f32 	%f39, [%rd10+16];
	ld.const.f32 	%f40, [%rd12+16];
	fma.rn.f32 	%f41, %f39, %f40, %f38;
	ld.global.nc.f32 	%f42, [%rd10+20];
	ld.const.f32 	%f43, [%rd12+20];
	fma.rn.f32 	%f44, %f42, %f43, %f41;
	ld.global.nc.f32 	%f45, [%rd10+24];
	ld.const.f32 	%f46, [%rd12+24];
	fma.rn.f32 	%f47, %f45, %f46, %f44;
	add.s64 	%rd13, %rd10, %rd9;
	ld.global.nc.f32 	%f48, [%rd13];
	add.s64 	%rd14, %rd12, %rd11;
	ld.const.f32 	%f49, [%rd14];
	fma.rn.f32 	%f50, %f48, %f49, %f47;
	ld.global.nc.f32 	%f51, [%rd13+4];
	ld.const.f32 	%f52, [%rd14+4];
	fma.rn.f32 	%f53, %f51, %f52, %f50;
	ld.global.nc.f32 	%f54, [%rd13+8];
	ld.const.f32 	%f55, [%rd14+8];
	fma.rn.f32 	%f56, %f54, %f55, %f53;
	ld.global.nc.f32 	%f57, [%rd13+12];
	ld.const.f32 	%f58, [%rd14+12];
	fma.rn.f32 	%f59, %f57, %f58, %f56;
	ld.global.nc.f32 	%f60, [%rd13+16];
	ld.const.f32 	%f61, [%rd14+16];
	fma.rn.f32 	%f62, %f60, %f61, %f59;
	ld.global.nc.f32 	%f63, [%rd13+20];
	ld.const.f32 	%f64, [%rd14+20];
	fma.rn.f32 	%f65, %f63, %f64, %f62;
	ld.global.nc.f32 	%f66, [%rd13+24];
	ld.const.f32 	%f67, [%rd14+24];
	fma.rn.f32 	%f68, %f66, %f67, %f65;
	add.s64 	%rd15, %rd13, %rd9;
	ld.global.nc.f32 	%f69, [%rd15];
	add.s64 	%rd16, %rd14, %rd11;
	ld.const.f32 	%f70, [%rd16];
	fma.rn.f32 	%f71, %f69, %f70, %f68;
	ld.global.nc.f32 	%f72, [%rd15+4];
	ld.const.f32 	%f73, [%rd16+4];
	fma.rn.f32 	%f74, %f72, %f73, %f71;
	ld.global.nc.f32 	%f75, [%rd15+8];
	ld.const.f32 	%f76, [%rd16+8];
	fma.rn.f32 	%f77, %f75, %f76, %f74;
	ld.global.nc.f32 	%f78, [%rd15+12];
	ld.const.f32 	%f79, [%rd16+12];
	fma.rn.f32 	%f80, %f78, %f79, %f77;
	ld.global.nc.f32 	%f81, [%rd15+16];
	ld.const.f32 	%f82, [%rd16+16];
	fma.rn.f32 	%f83, %f81, %f82, %f80;
	ld.global.nc.f32 	%f84, [%rd15+20];
	ld.const.f32 	%f85, [%rd16+20];
	fma.rn.f32 	%f86, %f84, %f85, %f83;
	ld.global.nc.f32 	%f87, [%rd15+24];
	ld.const.f32 	%f88, [%rd16+24];
	fma.rn.f32 	%f89, %f87, %f88, %f86;
	add.s64 	%rd17, %rd15, %rd9;
	ld.global.nc.f32 	%f90, [%rd17];
	add.s64 	%rd18, %rd16, %rd11;
	ld.const.f32 	%f91, [%rd18];
	fma.rn.f32 	%f92, %f90, %f91, %f89;
	ld.global.nc.f32 	%f93, [%rd17+4];
	ld.const.f32 	%f94, [%rd18+4];
	fma.rn.f32 	%f95, %f93, %f94, %f92;
	ld.global.nc.f32 	%f96, [%rd17+8];
	ld.const.f32 	%f97, [%rd18+8];
	fma.rn.f32 	%f98, %f96, %f97, %f95;
	ld.global.nc.f32 	%f99, [%rd17+12];
	ld.const.f32 	%f100, [%rd18+12];
	fma.rn.f32 	%f101, %f99, %f100, %f98;
	ld.global.nc.f32 	%f102, [%rd17+16];
	ld.const.f32 	%f103, [%rd18+16];
	fma.rn.f32 	%f104, %f102, %f103, %f101;
	ld.global.nc.f32 	%f105, [%rd17+20];
	ld.const.f32 	%f106, [%rd18+20];
	fma.rn.f32 	%f107, %f105, %f106, %f104;
	ld.global.nc.f32 	%f108, [%rd17+24];
	ld.const.f32 	%f109, [%rd18+24];
	fma.rn.f32 	%f110, %f108, %f109, %f107;
	add.s64 	%rd19, %rd17, %rd9;
	ld.global.nc.f32 	%f111, [%rd19];
	add.s64 	%rd20, %rd18, %rd11;
	ld.const.f32 	%f112, [%rd20];
	fma.rn.f32 	%f113, %f111, %f112, %f110;
	ld.global.nc.f32 	%f114, [%rd19+4];
	ld.const.f32 	%f115, [%rd20+4];
	fma.rn.f32 	%f116, %f114, %f115, %f113;
	ld.global.nc.f32 	%f117, [%rd19+8];
	ld.const.f32 	%f118, [%rd20+8];
	fma.rn.f32 	%f119, %f117, %f118, %f116;
	ld.global.nc.f32 	%f120, [%rd19+12];
	ld.const.f32 	%f121, [%rd20+12];
	fma.rn.f32 	%f122, %f120, %f121, %f119;
	ld.global.nc.f32 	%f123, [%rd19+16];
	ld.const.f32 	%f124, [%rd20+16];
	fma.rn.f32 	%f125, %f123, %f124, %f122;
	ld.global.nc.f32 	%f126, [%rd19+20];
	ld.const.f32 	%f127, [%rd20+20];
	fma.rn.f32 	%f128, %f126, %f127, %f125;
	ld.global.nc.f32 	%f129, [%rd19+24];
	ld.const.f32 	%f130, [%rd20+24];
	fma.rn.f32 	%f131, %f129, %f130, %f128;
	add.s64 	%rd21, %rd19, %rd9;
	ld.global.nc.f32 	%f132, [%rd21];
	add.s64 	%rd22, %rd20, %rd11;
	ld.const.f32 	%f133, [%rd22];
	fma.rn.f32 	%f134, %f132, %f133, %f131;
	ld.global.nc.f32 	%f135, [%rd21+4];
	ld.const.f32 	%f136, [%rd22+4];
	fma.rn.f32 	%f137, %f135, %f136, %f134;
	ld.global.nc.f32 	%f138, [%rd21+8];
	ld.const.f32 	%f139, [%rd22+8];
	fma.rn.f32 	%f140, %f138, %f139, %f137;
	ld.global.nc.f32 	%f141, [%rd21+12];
	ld.const.f32 	%f142, [%rd22+12];
	fma.rn.f32 	%f143, %f141, %f142, %f140;
	ld.global.nc.f32 	%f144, [%rd21+16];
	ld.const.f32 	%f145, [%rd22+16];
	fma.rn.f32 	%f146, %f144, %f145, %f143;
	ld.global.nc.f32 	%f147, [%rd21+20];
	ld.const.f32 	%f148, [%rd22+20];
	fma.rn.f32 	%f149, %f147, %f148, %f146;
	ld.global.nc.f32 	%f150, [%rd21+24];
	ld.const.f32 	%f151, [%rd22+24];
	fma.rn.f32 	%f153, %f150, %f151, %f149;
	add.s32 	%r48, %r48, 1;
	add.s32 	%r47, %r47, 1;
	setp.ne.s32 	%p5, %r47, 0;
	add.s32 	%r46, %r46, %r10;
	@%p5 bra 	$L__BB0_3;
$L__BB0_4:
	ld.param.u64 	%rd26, [_Z21restrict_loop_rollingPfPKfS1_iiiiii_param_0];
	mad.lo.s32 	%r41, %r19, %r3, %r4;
	mad.lo.s32 	%r42, %r41, %r1, %r41;
	add.s32 	%r43, %r42, %r5;
	mad.lo.s32 	%r44, %r43, %r24, %r43;
	add.s32 	%r45, %r44, %r36;
	cvta.to.global.u64 	%rd23, %rd26;
	mul.wide.s32 	%rd24, %r45, 4;
	add.s64 	%rd25, %rd23, %rd24;
	st.global.f32 	[%rd25], %f153;
$L__BB0_5:
	ret;

}


// ===== COMPILED SASS (sm_100) =====

	.target	sm_100

	.elftype	@"ET_EXEC"


//--------------------- .note.nv.tkinfo           --------------------------
	.section	.note.nv.tkinfo,"",@"SHT_NOTE"
	.sectionflags	@"SHF_NOTE_NV_TKINFO"
	.tkinfo
        /*0018*/ 	.word	0x00000002
        /*0030*/ 	.string	""
        /*0030*/ 	.string	"ptxas"
        /*0030*/ 	.string	"Cuda compilation tools, release 13.0, V13.0.88"
        /*0030*/ 	.string	"Build cuda_13.0.r13.0/compiler.36424714_0"
        /*0030*/ 	.string	"-arch sm_100 -m 64 "



//--------------------- .note.nv.cuinfo           --------------------------
	.section	.note.nv.cuinfo,"",@"SHT_NOTE"
	.sectionflags	@"SHF_NOTE_NV_CUINFO"
        /*0018*/ 	.short	0x0002
        /*001a*/ 	.short	0x0064
        /*001c*/ 	.short	0x0082
	.zero		2


//--------------------- .nv.info                  --------------------------
	.section	.nv.info,"",@"SHT_CUDA_INFO"
	.align	4


	//----- nvinfo : EIATTR_REGCOUNT
	.align		4
        /*0000*/ 	.byte	0x04, 0x2f
        /*0002*/ 	.short	(.L_2 - .L_1)
	.align		4
.L_1:
        /*0004*/ 	.word	index@(_Z21restrict_loop_rollingPfPKfS1_iiiiii)
        /*0008*/ 	.word	0x00000020


	//----- nvinfo : EIATTR_FRAME_SIZE
	.align		4
.L_2:
        /*000c*/ 	.byte	0x04, 0x11
        /*000e*/ 	.short	(.L_4 - .L_3)
	.align		4
.L_3:
        /*0010*/ 	.word	index@(_Z21restrict_loop_rollingPfPKfS1_iiiiii)
        /*0014*/ 	.word	0x00000000


	//----- nvinfo : EIATTR_MIN_STACK_SIZE
	.align		4
.L_4:
        /*0018*/ 	.byte	0x04, 0x12
        /*001a*/ 	.short	(.L_6 - .L_5)
	.align		4
.L_5:
        /*001c*/ 	.word	index@(_Z21restrict_loop_rollingPfPKfS1_iiiiii)
        /*0020*/ 	.word	0x00000000
.L_6:


//--------------------- .nv.compat                --------------------------
	.section	.nv.compat,"",@"SHT_CUDA_COMPAT_INFO"
	.align	4
        /*0000*/ 	.byte	0x02, 0x09, 0x00, 0x00, 0x02, 0x02, 0x01, 0x00, 0x02, 0x05, 0x05, 0x00, 0x03, 0x07, 0x01, 0x01
        /*0010*/ 	.byte	0x02, 0x03, 0x00, 0x00, 0x02, 0x06, 0x01, 0x00, 0x04, 0x0b, 0x08, 0x00, 0x09, 0x00, 0x00, 0x00
        /*0020*/ 	.byte	0x00, 0x00, 0x00, 0x00


//--------------------- .nv.info._Z21restrict_loop_rollingPfPKfS1_iiiiii --------------------------
	.section	.nv.info._Z21restrict_loop_rollingPfPKfS1_iiiiii,"",@"SHT_CUDA_INFO"
	.sectionflags	@""
	.align	4


	//----- nvinfo : EIATTR_CUDA_API_VERSION
	.align		4
        /*0000*/ 	.byte	0x04, 0x37
        /*0002*/ 	.short	(.L_8 - .L_7)
.L_7:
        /*0004*/ 	.word	0x00000082


	//----- nvinfo : EIATTR_KPARAM_INFO
	.align		4
.L_8:
        /*0008*/ 	.byte	0x04, 0x17
        /*000a*/ 	.short	(.L_10 - .L_9)
.L_9:
        /*000c*/ 	.word	0x00000000
        /*0010*/ 	.short	0x0008
        /*0012*/ 	.short	0x002c
        /*0014*/ 	.byte	0x00, 0xf0, 0x11, 0x00


	//----- nvinfo : EIATTR_KPARAM_INFO
	.align		4
.L_10:
        /*0018*/ 	.byte	0x04, 0x17
        /*001a*/ 	.short	(.L_12 - .L_11)
.L_11:
        /*001c*/ 	.word	0x00000000
        /*0020*/ 	.short	0x0007
        /*0022*/ 	.short	0x0028
        /*0024*/ 	.byte	0x00, 0xf0, 0x11, 0x00


	//----- nvinfo : EIATTR_KPARAM_INFO
	.align		4
.L_12:
        /*0028*/ 	.byte	0x04, 0x17
        /*002a*/ 	.short	(.L_14 - .L_13)
.L_13:
        /*002c*/ 	.word	0x00000000
        /*0030*/ 	.short	0x0006
        /*0032*/ 	.short	0x0024
        /*0034*/ 	.byte	0x00, 0xf0, 0x11, 0x00


	//----- nvinfo : EIATTR_KPARAM_INFO
	.align		4
.L_14:
        /*0038*/ 	.byte	0x04, 0x17
        /*003a*/ 	.short	(.L_16 - .L_15)
.L_15:
        /*003c*/ 	.word	0x00000000
        /*0040*/ 	.short	0x0005
        /*0042*/ 	.short	0x0020
        /*0044*/ 	.byte	0x00, 0xf0, 0x11, 0x00


	//----- nvinfo : EIATTR_KPARAM_INFO
	.align		4
.L_16:
        /*0048*/ 	.byte	0x04, 0x17
        /*004a*/ 	.short	(.L_18 - .L_17)
.L_17:
        /*004c*/ 	.word	0x00000000
        /*0050*/ 	.short	0x0004
        /*0052*/ 	.short	0x001c
        /*0054*/ 	.byte	0x00, 0xf0, 0x11, 0x00


	//----- nvinfo : EIATTR_KPARAM_INFO
	.align		4
.L_18:
        /*0058*/ 	.byte	0x04, 0x17
        /*005a*/ 	.short	(.L_20 - .L_19)
.L_19:
        /*005c*/ 	.word	0x00000000
        /*0060*/ 	.short	0x0003
        /*0062*/ 	.short	0x0018
        /*0064*/ 	.byte	0x00, 0xf0, 0x11, 0x00


	//----- nvinfo : EIATTR_KPARAM_INFO
	.align		4
.L_20:
        /*0068*/ 	.byte	0x04, 0x17
        /*006a*/ 	.short	(.L_22 - .L_21)
.L_21:
        /*006c*/ 	.word	0x00000000
        /*0070*/ 	.short	0x0002
        /*0072*/ 	.short	0x0010
        /*0074*/ 	.byte	0x00, 0xf5, 0x21, 0x00


	//----- nvinfo : EIATTR_KPARAM_INFO
	.align		4
.L_22:
        /*0078*/ 	.byte	0x04, 0x17
        /*007a*/ 	.short	(.L_24 - .L_23)
.L_23:
        /*007c*/ 	.word	0x00000000
        /*0080*/ 	.short	0x0001
        /*0082*/ 	.short	0x0008
        /*0084*/ 	.byte	0x00, 0xf5, 0x21, 0x00


	//----- nvinfo : EIATTR_KPARAM_INFO
	.align		4
.L_24:
        /*0088*/ 	.byte	0x04, 0x17
        /*008a*/ 	.short	(.L_26 - .L_25)
.L_25:
        /*008c*/ 	.word	0x00000000
        /*0090*/ 	.short	0x0000
        /*0092*/ 	.short	0x0000
        /*0094*/ 	.byte	0x00, 0xf5, 0x21, 0x00


	//----- nvinfo : EIATTR_SPARSE_MMA_MASK
	.align		4
.L_26:
        /*0098*/ 	.byte	0x03, 0x50
        /*009a*/ 	.short	0x0000


	//----- nvinfo : EIATTR_MAXREG_COUNT
	.align		4
        /*009c*/ 	.byte	0x03, 0x1b
        /*009e*/ 	.short	0x00ff


	//----- nvinfo : EIATTR_MERCURY_ISA_VERSION
	.align		4
        /*00a0*/ 	.byte	0x03, 0x5f
        /*00a2*/ 	.short	0x0101


	//----- nvinfo : EIATTR_VRC_CTA_INIT_COUNT
	.align		4
        /*00a4*/ 	.byte	0x02, 0x4a
	.zero		1
	.zero		1


	//----- nvinfo : EIATTR_EXIT_INSTR_OFFSETS
	.align		4
        /*00a8*/ 	.byte	0x04, 0x1c
        /*00aa*/ 	.short	(.L_28 - .L_27)


	//   ....[0]....
.L_27:
        /*00ac*/ 	.word	0x00000240


	//   ....[1]....
        /*00b0*/ 	.word	0x00000e60


	//----- nvinfo : EIATTR_CBANK_PARAM_SIZE
	.align		4
.L_28:
        /*00b4*/ 	.byte	0x03, 0x19
        /*00b6*/ 	.short	0x0030


	//----- nvinfo : EIATTR_PARAM_CBANK
	.align		4
        /*00b8*/ 	.byte	0x04, 0x0a
        /*00ba*/ 	.short	(.L_30 - .L_29)
	.align		4
.L_29:
        /*00bc*/ 	.word	index@(.nv.constant0._Z21restrict_loop_rollingPfPKfS1_iiiiii)
        /*00c0*/ 	.short	0x0380
        /*00c2*/ 	.short	0x0030


	//----- nvinfo : EIATTR_SW_WAR
	.align		4
.L_30:
        /*00c4*/ 	.byte	0x04, 0x36
        /*00c6*/ 	.short	(.L_32 - .L_31)
.L_31:
        /*00c8*/ 	.word	0x00000008
.L_32:


//--------------------- .nv.callgraph             --------------------------
	.section	.nv.callgraph,"",@"SHT_CUDA_CALLGRAPH"
	.align	4
	.sectionentsize	8
	.align		4
        /*0000*/ 	.word	0x00000000
	.align		4
        /*0004*/ 	.word	0xffffffff
	.align		4
        /*0008*/ 	.word	0x00000000
	.align		4
        /*000c*/ 	.word	0xfffffffe
	.align		4
        /*0010*/ 	.word	0x00000000
	.align		4
        /*0014*/ 	.word	0xfffffffd
	.align		4
        /*0018*/ 	.word	0x00000000
	.align		4
        /*001c*/ 	.word	0xfffffffc


//--------------------- .nv.constant3             --------------------------
	.section	.nv.constant3,"a",@progbits
	.align	4
.nv.constant3:
	.type		kernel2,@object
	.size		kernel2,(.L_0 - kernel2)
kernel2:
	.zero		12544
.L_0:


//--------------------- .text._Z21restrict_loop_rollingPfPKfS1_iiiiii --------------------------
	.section	.text._Z21restrict_loop_rollingPfPKfS1_iiiiii,"ax",@progbits
	.align	128
        .global         _Z21restrict_loop_rollingPfPKfS1_iiiiii
        .type           _Z21restrict_loop_rollingPfPKfS1_iiiiii,@function
        .size           _Z21restrict_loop_rollingPfPKfS1_iiiiii,(.L_x_3 - _Z21restrict_loop_rollingPfPKfS1_iiiiii)
        .other          _Z21restrict_loop_rollingPfPKfS1_iiiiii,@"STO_CUDA_ENTRY STV_DEFAULT"
_Z21restrict_loop_rollingPfPKfS1_iiiiii:
.text._Z21restrict_loop_rollingPfPKfS1_iiiiii:
[----:B------:R-:W-:Y:S08]  /*0000*/  LDC R1, c[0x0][0x37c] ;  /* 0x0000df00ff017b82 */ /* 0x000ff00000000800 */
[----:B------:R-:W0:Y:S01]  /*0010*/  LDC.64 R14, c[0x0][0x3a8] ;  /* 0x0000ea00ff0e7b82 */ /* 0x000e220000000a00 */
[----:B------:R-:W1:Y:S07]  /*0020*/  LDCU UR5, c[0x0][0x3a4] ;  /* 0x00007480ff0577ac */ /* 0x000e6e0008000800 */
[----:B------:R-:W2:Y:S01]  /*0030*/  S2UR UR4, SR_CTAID.Z ;  /* 0x00000000000479c3 */ /* 0x000ea20000002700 */
[----:B0-----:R-:W-:-:S05]  /*0040*/  IADD3 R0, PT, PT, -R15, R14, RZ ;  /* 0x0000000e0f007210 */ /* 0x001fca0007ffe1ff */
[----:B------:R-:W-:-:S05]  /*0050*/  IMAD.HI R2, R0, 0x2aaaaaab, RZ ;  /* 0x2aaaaaab00027827 */ /* 0x000fca00078e02ff */
[----:B------:R-:W-:-:S04]  /*0060*/  SHF.R.S32.HI R3, RZ, 0x1, R2 ;  /* 0x00000001ff037819 */ /* 0x000fc80000011402 */
[----:B------:R-:W-:-:S04]  /*0070*/  LEA.HI R4, R2, R3, RZ, 0x1 ;  /* 0x0000000302047211 */ /* 0x000fc800078f08ff */
[----:B------:R-:W-:-:S04]  /*0080*/  IADD3 R5, PT, PT, R4, 0x1, RZ ;  /* 0x0000000104057810 */ /* 0x000fc80007ffe0ff */
[----:B------:R-:W0:Y:S01]  /*0090*/  I2F.U32.RP R6, R5 ;  /* 0x0000000500067306 */ /* 0x000e220000209000 */
[----:B------:R-:W-:Y:S02]  /*00a0*/  IADD3 R7, PT, PT, RZ, -R5, RZ ;  /* 0x80000005ff077210 */ /* 0x000fe40007ffe0ff */
[----:B------:R-:W-:-:S05]  /*00b0*/  ISETP.NE.U32.AND P2, PT, R5, RZ, PT ;  /* 0x000000ff0500720c */ /* 0x000fca0003f45070 */
[----:B0-----:R-:W0:Y:S02]  /*00c0*/  MUFU.RCP R6, R6 ;  /* 0x0000000600067308 */ /* 0x001e240000001000 */
[----:B0-----:R-:W-:-:S06]  /*00d0*/  IADD3 R2, PT, PT, R6, 0xffffffe, RZ ;  /* 0x0ffffffe06027810 */ /* 0x001fcc0007ffe0ff */
[----:B------:R0:W3:Y:S02]  /*00e0*/  F2I.FTZ.U32.TRUNC.NTZ R3, R2 ;  /* 0x0000000200037305 */ /* 0x0000e4000021f000 */
[----:B0-----:R-:W-:Y:S02]  /*00f0*/  HFMA2 R2, -RZ, RZ, 0, 0 ;  /* 0x00000000ff027431 */ /* 0x001fe400000001ff */
[----:B---3--:R-:W-:-:S04]  /*0100*/  IMAD R7, R7, R3, RZ ;  /* 0x0000000307077224 */ /* 0x008fc800078e02ff */
[----:B------:R-:W-:Y:S02]  /*0110*/  IMAD.HI.U32 R3, R3, R7, R2 ;  /* 0x0000000703037227 */ /* 0x000fe400078e0002 */
[----:B------:R-:W0:Y:S04]  /*0120*/  S2R R2, SR_TID.X ;  /* 0x0000000000027919 */ /* 0x000e280000002100 */
[----:B--2---:R-:W-:-:S05]  /*0130*/  IMAD.HI.U32 R7, R3, UR4, RZ ;  /* 0x0000000403077c27 */ /* 0x004fca000f8e00ff */
[----:B------:R-:W-:-:S05]  /*0140*/  IADD3 R8, PT, PT, -R7, RZ, RZ ;  /* 0x000000ff07087210 */ /* 0x000fca0007ffe1ff */
[----:B------:R-:W-:-:S05]  /*0150*/  IMAD R6, R5, R8, UR4 ;  /* 0x0000000405067e24 */ /* 0x000fca000f8e0208 */
[----:B------:R-:W-:-:S13]  /*0160*/  ISETP.GE.U32.AND P0, PT, R6, R5, PT ;  /* 0x000000050600720c */ /* 0x000fda0003f06070 */
[----:B------:R-:W-:Y:S02]  /*0170*/  @P0 IADD3 R6, PT, PT, -R5, R6, RZ ;  /* 0x0000000605060210 */ /* 0x000fe40007ffe1ff */
[----:B------:R-:W-:Y:S02]  /*0180*/  @P0 IADD3 R7, PT, PT, R7, 0x1, RZ ;  /* 0x0000000107070810 */ /* 0x000fe40007ffe0ff */
[----:B------:R-:W-:Y:S02]  /*0190*/  ISETP.GE.U32.AND P1, PT, R6, R5, PT ;  /* 0x000000050600720c */ /* 0x000fe40003f26070 */
[----:B------:R-:W2:Y:S11]  /*01a0*/  S2R R6, SR_TID.Y ;  /* 0x0000000000067919 */ /* 0x000eb60000002200 */
[----:B------:R-:W-:-:S02]  /*01b0*/  @P1 IADD3 R7, PT, PT, R7, 0x1, RZ ;  /* 0x0000000107071810 */ /* 0x000fc40007ffe0ff */
[----:B------:R-:W-:-:S05]  /*01c0*/  @!P2 LOP3.LUT R7, RZ, R5, RZ, 0x33, !PT ;  /* 0x00000005ff07a212 */ /* 0x000fca00078e33ff */
[----:B------:R-:W-:-:S05]  /*01d0*/  IMAD R4, R4, R7, R7 ;  /* 0x0000000704047224 */ /* 0x000fca00078e0207 */
[----:B------:R-:W-:-:S05]  /*01e0*/  IADD3 R3, PT, PT, -R4, UR4, RZ ;  /* 0x0000000404037c10 */ /* 0x000fca000fffe1ff */
[----:B0-----:R-:W-:Y:S01]  /*01f0*/  IMAD R3, R3, 0xc, R2 ;  /* 0x0000000c03037824 */ /* 0x001fe200078e0202 */
[----:B-1----:R-:W-:Y:S01]  /*0200*/  IADD3 R2, PT, PT, -R15, UR5, RZ ;  /* 0x000000050f027c10 */ /* 0x002fe2000fffe1ff */
[----:B--2---:R-:W-:-:S03]  /*0210*/  IMAD R5, R7, 0xc, R6 ;  /* 0x0000000c07057824 */ /* 0x004fc600078e0206 */
[----:B------:R-:W-:-:S04]  /*0220*/  ISETP.GT.AND P0, PT, R3, R0, PT ;  /* 0x000000000300720c */ /* 0x000fc80003f04270 */
[----:B------:R-:W-:-:S13]  /*0230*/  ISETP.GT.OR P0, PT, R5, R2, P0 ;  /* 0x000000020500720c */ /* 0x000fda0000704670 */
[----:B------:R-:W-:Y:S05]  /*0240*/  @P0 EXIT ;  /* 0x000000000000094d */ /* 0x000fea0003800000 */
[----:B------:R-:W0:Y:S01]  /*0250*/  LDC R4, c[0x0][0x3a0] ;  /* 0x0000e800ff047b82 */ /* 0x000e220000000800 */
[----:B------:R-:W1:Y:S01]  /*0260*/  S2R R6, SR_CTAID.Y ;  /* 0x0000000000067919 */ /* 0x000e620000002600 */
[----:B------:R-:W2:Y:S01]  /*0270*/  LDCU.64 UR6, c[0x0][0x358] ;  /* 0x00006b00ff0677ac */ /* 0x000ea20008000a00 */
[----:B------:R-:W-:-:S05]  /*0280*/  MOV R21, RZ ;  /* 0x000000ff00157202 */ /* 0x000fca0000000f00 */
[----:B------:R-:W3:Y:S08]  /*0290*/  LDC R7, c[0x0][0x39c] ;  /* 0x0000e700ff077b82 */ /* 0x000ef00000000800 */
[----:B------:R-:W4:Y:S01]  /*02a0*/  S2UR UR4, SR_CTAID.X ;  /* 0x00000000000479c3 */ /* 0x000f220000002500 */
[----:B0-----:R-:W-:-:S13]  /*02b0*/  ISETP.GE.AND P0, PT, R4, 0x1, PT ;  /* 0x000000010400780c */ /* 0x001fda0003f06270 */
[----:B-1234-:R-:W-:Y:S05]  /*02c0*/  @!P0 BRA `(.L_x_0) ;  /* 0x0000000800c48947 */ /* 0x01efea0003800000 */
[----:B------:R-:W-:Y:S02]  /*02d0*/  IMAD R9, R15, R15, RZ ;  /* 0x0000000f0f097224 */ /* 0x000fe400078e02ff */
[----:B------:R-:W-:Y:S02]  /*02e0*/  HFMA2 R21, -RZ, RZ, 0, 0 ;  /* 0x00000000ff157431 */ /* 0x000fe400000001ff */
[----:B------:R-:W-:Y:S01]  /*02f0*/  IMAD R10, R14, UR5, RZ ;  /* 0x000000050e0a7c24 */ /* 0x000fe2000f8e02ff */
[----:B------:R-:W-:Y:S01]  /*0300*/  IADD3 R12, PT, PT, -R4, RZ, RZ ;  /* 0x000000ff040c7210 */ /* 0x000fe20007ffe1ff */
[----:B------:R-:W-:Y:S01]  /*0310*/  IMAD R17, R9, R6, RZ ;  /* 0x0000000609117224 */ /* 0x000fe200078e02ff */
[----:B------:R-:W-:Y:S01]  /*0320*/  MOV R13, RZ ;  /* 0x000000ff000d7202 */ /* 0x000fe20000000f00 */
[----:B------:R-:W-:Y:S02]  /*0330*/  IMAD R11, R5, R14, R3 ;  /* 0x0000000e050b7224 */ /* 0x000fe400078e0203 */
[----:B------:R-:W-:-:S07]  /*0340*/  IMAD R8, R17, R4, RZ ;  /* 0x0000000411087224 */ /* 0x000fce00078e02ff */
.L_x_1:
[----:B------:R-:W0:Y:S01]  /*0350*/  LDC.64 R16, c[0x0][0x388] ;  /* 0x0000e200ff107b82 */ /* 0x000e220000000a00 */
[----:B------:R-:W-:-:S04]  /*0360*/  IMAD R18, R4, UR4, R13 ;  /* 0x0000000404127c24 */ /* 0x000fc8000f8e020d */
[----:B------:R-:W-:-:S04]  /*0370*/  IMAD R19, R10, R18, R11 ;  /* 0x000000120a137224 */ /* 0x000fc800078e020b */
[----:B0-----:R-:W-:-:S05]  /*0380*/  IMAD.WIDE R18, R19, 0x4, R16 ;  /* 0x0000000413127825 */ /* 0x001fca00078e0210 */
[----:B------:R-:W2:Y:S04]  /*0390*/  LDG.E.CONSTANT R16, desc[UR6][R18.64] ;  /* 0x0000000612107981 */ /* 0x000ea8000c1e9900 */
[----:B------:R-:W3:Y:S04]  /*03a0*/  LDG.E.CONSTANT R27, desc[UR6][R18.64+0x4] ;  /* 0x00000406121b7981 */ /* 0x000ee8000c1e9900 */
[----:B------:R-:W4:Y:S04]  /*03b0*/  LDG.E.CONSTANT R25, desc[UR6][R18.64+0x8] ;  /* 0x0000080612197981 */ /* 0x000f28000c1e9900 */
[----:B------:R-:W5:Y:S04]  /*03c0*/  LDG.E.CONSTANT R24, desc[UR6][R18.64+0xc] ;  /* 0x00000c0612187981 */ /* 0x000f68000c1e9900 */
[----:B------:R-:W5:Y:S04]  /*03d0*/  LDG.E.CONSTANT R23, desc[UR6][R18.64+0x10] ;  /* 0x0000100612177981 */ /* 0x000f68000c1e9900 */
[----:B------:R-:W5:Y:S01]  /*03e0*/  LDG.E.CONSTANT R20, desc[UR6][R18.64+0x14] ;  /* 0x0000140612147981 */ /* 0x000f62000c1e9900 */
[----:B------:R-:W-:-:S03]  /*03f0*/  SHF.L.U32 R26, R8, 0x2, RZ ;  /* 0x00000002081a7819 */ /* 0x000fc600000006ff */
[----:B------:R0:W5:Y:S01]  /*0400*/  LDG.E.CONSTANT R22, desc[UR6][R18.64+0x18] ;  /* 0x0000180612167981 */ /* 0x000162000c1e9900 */
[----:B------:R-:W2:Y:S02]  /*0410*/  LDC R17, c[0x3][R26] ;  /* 0x00c000001a117b82 */ /* 0x000ea40000000800 */
[----:B--2---:R-:W-:-:S06]  /*0420*/  FFMA R28, R16, R17, R21 ;  /* 0x00000011101c7223 */ /* 0x004fcc0000000015 */
[----:B------:R-:W3:Y:S01]  /*0430*/  LDC R21, c[0x3][R26+0x4] ;  /* 0x00c001001a157b82 */ /* 0x000ee20000000800 */
[----:B------:R-:W-:-:S04]  /*0440*/  IMAD.WIDE R16, R14, 0x4, R18 ;  /* 0x000000040e107825 */ /* 0x000fc800078e0212 */
[----:B---3--:R-:W-:-:S03]  /*0450*/  FFMA R28, R27, R21, R28 ;  /* 0x000000151b1c7223 */ /* 0x008fc6000000001c */
[----:B------:R-:W4:Y:S01]  /*0460*/  LDC R21, c[0x3][R26+0x8] ;  /* 0x00c002001a157b82 */ /* 0x000f220000000800 */
[----:B------:R-:W2:Y:S01]  /*0470*/  LDG.E.CONSTANT R27, desc[UR6][R16.64] ;  /* 0x00000006101b7981 */ /* 0x000ea2000c1e9900 */
[----:B----4-:R-:W-:-:S03]  /*0480*/  FFMA R25, R25, R21, R28 ;  /* 0x0000001519197223 */ /* 0x010fc6000000001c */
[----:B------:R-:W3:Y:S03]  /*0490*/  LDG.E.CONSTANT R21, desc[UR6][R16.64+0x4] ;  /* 0x0000040610157981 */ /* 0x000ee6000c1e9900 */
[----:B------:R-:W5:Y:S08]  /*04a0*/  LDC R28, c[0x3][R26+0xc] ;  /* 0x00c003001a1c7b82 */ /* 0x000f700000000800 */
[----:B0-----:R-:W0:Y:S01]  /*04b0*/  LDC R18, c[0x3][R26+0x10] ;  /* 0x00c004001a127b82 */ /* 0x001e220000000800 */
[----:B-----5:R-:W-:-:S02]  /*04c0*/  FFMA R24, R24, R28, R25 ;  /* 0x0000001c18187223 */ /* 0x020fc40000000019 */
[----:B------:R-:W4:Y:S02]  /*04d0*/  LDG.E.CONSTANT R25, desc[UR6][R16.64+0x8] ;  /* 0x0000080610197981 */ /* 0x000f24000c1e9900 */
[----:B0-----:R-:W-:Y:S02]  /*04e0*/  FFMA R23, R23, R18, R24 ;  /* 0x0000001217177223 */ /* 0x001fe40000000018 */
[----:B------:R-:W5:Y:S01]  /*04f0*/  LDG.E.CONSTANT R24, desc[UR6][R16.64+0xc] ;  /* 0x00000c0610187981 */ /* 0x000f62000c1e9900 */
[----:B------:R-:W0:Y:S02]  /*0500*/  LDC R18, c[0x3][R26+0x14] ;  /* 0x00c005001a127b82 */ /* 0x000e240000000800 */
[----:B0-----:R-:W-:Y:S02]  /*0510*/  FFMA R19, R20, R18, R23 ;  /* 0x0000001214137223 */ /* 0x001fe40000000017 */
[----:B------:R-:W5:Y:S04]  /*0520*/  LDG.E.CONSTANT R23, desc[UR6][R16.64+0x10] ;  /* 0x0000100610177981 */ /* 0x000f68000c1e9900 */
[----:B------:R-:W0:Y:S01]  /*0530*/  LDC R18, c[0x3][R26+0x18] ;  /* 0x00c006001a127b82 */ /* 0x000e220000000800 */
[----:B------:R-:W-:Y:S01]  /*0540*/  LEA R28, R15, R26, 0x2 ;  /* 0x0000001a0f1c7211 */ /* 0x000fe200078e10ff */
[----:B------:R-:W5:Y:S01]  /*0550*/  LDG.E.CONSTANT R20, desc[UR6][R16.64+0x18] ;  /* 0x0000180610147981 */ /* 0x000f62000c1e9900 */
[----:B0-----:R-:W-:-:S03]  /*0560*/  FFMA R18, R22, R18, R19 ;  /* 0x0000001216127223 */ /* 0x001fc60000000013 */
[----:B------:R0:W5:Y:S02]  /*0570*/  LDG.E.CONSTANT R22, desc[UR6][R16.64+0x14] ;  /* 0x0000140610167981 */ /* 0x000164000c1e9900 */
[----:B------:R-:W2:Y:S08]  /*0580*/  LDC R19, c[0x3][R28] ;  /* 0x00c000001c137b82 */ /* 0x000eb00000000800 */
[----:B------:R-:W3:Y:S08]  /*0590*/  LDC R29, c[0x3][R28+0x4] ;  /* 0x00c001001c1d7b82 */ /* 0x000ef00000000800 */
[----:B------:R-:W4:Y:S01]  /*05a0*/  LDC R26, c[0x3][R28+0x8] ;  /* 0x00c002001c1a7b82 */ /* 0x000f220000000800 */
[----:B--2---:R-:W-:Y:S01]  /*05b0*/  FFMA R27, R27, R19, R18 ;  /* 0x000000131b1b7223 */ /* 0x004fe20000000012 */
[----:B------:R-:W-:-:S04]  /*05c0*/  IMAD.WIDE R18, R14, 0x4, R16 ;  /* 0x000000040e127825 */ /* 0x000fc800078e0210 */
[----:B---3--:R-:W-:Y:S02]  /*05d0*/  FFMA R27, R21, R29, R27 ;  /* 0x0000001d151b7223 */ /* 0x008fe4000000001b */
[----:B------:R-:W2:Y:S02]  /*05e0*/  LDG.E.CONSTANT R21, desc[UR6][R18.64] ;  /* 0x0000000612157981 */ /* 0x000ea4000c1e9900 */
[----:B----4-:R-:W-:Y:S02]  /*05f0*/  FFMA R25, R25, R26, R27 ;  /* 0x0000001a19197223 */ /* 0x010fe4000000001b */
[----:B------:R-:W3:Y:S01]  /*0600*/  LDG.E.CONSTANT R26, desc[UR6][R18.64+0x4] ;  /* 0x00000406121a7981 */ /* 0x000ee2000c1e9900 */
[----:B------:R-:W5:Y:S08]  /*0610*/  LDC R27, c[0x3][R28+0xc] ;  /* 0x00c003001c1b7b82 */ /* 0x000f700000000800 */
[----:B0-----:R-:W0:Y:S01]  /*0620*/  LDC R16, c[0x3][R28+0x10] ;  /* 0x00c004001c107b82 */ /* 0x001e220000000800 */
[----:B-----5:R-:W-:-:S02]  /*0630*/  FFMA R24, R24, R27, R25 ;  /* 0x0000001b18187223 */ /* 0x020fc40000000019 */
[----:B------:R-:W4:Y:S02]  /*0640*/  LDG.E.CONSTANT R25, desc[UR6][R18.64+0x8] ;  /* 0x0000080612197981 */ /* 0x000f24000c1e9900 */
[----:B0-----:R-:W-:Y:S02]  /*0650*/  FFMA R23, R23, R16, R24 ;  /* 0x0000001017177223 */ /* 0x001fe40000000018 */
[----:B------:R-:W5:Y:S01]  /*0660*/  LDG.E.CONSTANT R24, desc[UR6][R18.64+0xc] ;  /* 0x00000c0612187981 */ /* 0x000f62000c1e9900 */
[----:B------:R-:W0:Y:S02]  /*0670*/  LDC R16, c[0x3][R28+0x14] ;  /* 0x00c005001c107b82 */ /* 0x000e240000000800 */
[----:B0-----:R-:W-:-:S06]  /*0680*/  FFMA R17, R22, R16, R23 ;  /* 0x0000001016117223 */ /* 0x001fcc0000000017 */
[----:B------:R-:W0:Y:S01]  /*0690*/  LDC R16, c[0x3][R28+0x18] ;  /* 0x00c006001c107b82 */ /* 0x000e220000000800 */
[----:B------:R-:W5:Y:S04]  /*06a0*/  LDG.E.CONSTANT R23, desc[UR6][R18.64+0x10] ;  /* 0x0000100612177981 */ /* 0x000f68000c1e9900 */
[----:B------:R-:W5:Y:S01]  /*06b0*/  LDG.E.CONSTANT R22, desc[UR6][R18.64+0x14] ;  /* 0x0000140612167981 */ /* 0x000f62000c1e9900 */
[----:B0-----:R-:W-:Y:S01]  /*06c0*/  FFMA R16, R20, R16, R17 ;  /* 0x0000001014107223 */ /* 0x001fe20000000011 */
[----:B------:R-:W-:-:S04]  /*06d0*/  LEA R20, R15, R28, 0x2 ;  /* 0x0000001c0f147211 */ /* 0x000fc800078e10ff */
[----:B------:R-:W2:Y:S08]  /*06e0*/  LDC R17, c[0x3][R20] ;  /* 0x00c0000014117b82 */ /* 0x000eb00000000800 */
[----:B------:R-:W3:Y:S08]  /*06f0*/  LDC R29, c[0x3][R20+0x4] ;  /* 0x00c00100141d7b82 */ /* 0x000ef00000000800 */
[----:B------:R-:W4:Y:S01]  /*0700*/  LDC R28, c[0x3][R20+0x8] ;  /* 0x00c00200141c7b82 */ /* 0x000f220000000800 */
[----:B--2---:R-:W-:-:S02]  /*0710*/  FFMA R27, R21, R17, R16 ;  /* 0x00000011151b7223 */ /* 0x004fc40000000010 */
[----:B------:R0:W2:Y:S01]  /*0720*/  LDG.E.CONSTANT R21, desc[UR6][R18.64+0x18] ;  /* 0x0000180612157981 */ /* 0x0000a2000c1e9900 */
[----:B------:R-:W-:-:S04]  /*0730*/  IMAD.WIDE R16, R14, 0x4, R18 ;  /* 0x000000040e107825 */ /* 0x000fc800078e0212 */
[----:B---3--:R-:W-:Y:S02]  /*0740*/  FFMA R27, R26, R29, R27 ;  /* 0x0000001d1a1b7223 */ /* 0x008fe4000000001b */
[----:B------:R-:W3:Y:S02]  /*0750*/  LDG.E.CONSTANT R26, desc[UR6][R16.64] ;  /* 0x00000006101a7981 */ /* 0x000ee4000c1e9900 */
[----:B----4-:R-:W-:Y:S02]  /*0760*/  FFMA R27, R25, R28, R27 ;  /* 0x0000001c191b7223 */ /* 0x010fe4000000001b */
[----:B------:R-:W4:Y:S01]  /*0770*/  LDG.E.CONSTANT R25, desc[UR6][R16.64+0x4] ;  /* 0x0000040610197981 */ /* 0x000f22000c1e9900 */
[----:B------:R-:W5:Y:S02]  /*0780*/  LDC R28, c[0x3][R20+0xc] ;  /* 0x00c00300141c7b82 */ /* 0x000f640000000800 */
[----:B-----5:R-:W-:Y:S02]  /*0790*/  FFMA R28, R24, R28, R27 ;  /* 0x0000001c181c7223 */ /* 0x020fe4000000001b */
[----:B------:R-:W5:Y:S04]  /*07a0*/  LDG.E.CONSTANT R24, desc[UR6][R16.64+0x8] ;  /* 0x0000080610187981 */ /* 0x000f68000c1e9900 */
[----:B0-----:R-:W0:Y:S02]  /*07b0*/  LDC R18, c[0x3][R20+0x10] ;  /* 0x00c0040014127b82 */ /* 0x001e240000000800 */
[----:B0-----:R-:W-:-:S06]  /*07c0*/  FFMA R19, R23, R18, R28 ;  /* 0x0000001217137223 */ /* 0x001fcc000000001c */
[----:B------:R-:W0:Y:S01]  /*07d0*/  LDC R18, c[0x3][R20+0x14] ;  /* 0x00c0050014127b82 */ /* 0x000e220000000800 */
[----:B------:R-:W5:Y:S01]  /*07e0*/  LDG.E.CONSTANT R23, desc[UR6][R16.64+0xc] ;  /* 0x00000c0610177981 */ /* 0x000f62000c1e9900 */
[----:B------:R-:W-:Y:S01]  /*07f0*/  LEA R28, R15, R20, 0x2 ;  /* 0x000000140f1c7211 */ /* 0x000fe200078e10ff */
[----:B0-----:R-:W-:-:S05]  /*0800*/  FFMA R18, R22, R18, R19 ;  /* 0x0000001216127223 */ /* 0x001fca0000000013 */
[----:B------:R0:W2:Y:S01]  /*0810*/  LDC R19, c[0x3][R20+0x18] ;  /* 0x00c0060014137b82 */ /* 0x0000a20000000800 */
[----:B------:R-:W5:Y:S07]  /*0820*/  LDG.E.CONSTANT R22, desc[UR6][R16.64+0x10] ;  /* 0x0000100610167981 */ /* 0x000f6e000c1e9900 */
[----:B------:R-:W4:Y:S08]  /*0830*/  LDC R29, c[0x3][R28+0x4] ;  /* 0x00c001001c1d7b82 */ /* 0x000f300000000800 */
[----:B0-----:R-:W5:Y:S01]  /*0840*/  LDC R20, c[0x3][R28+0x8] ;  /* 0x00c002001c147b82 */ /* 0x001f620000000800 */
[----:B--2---:R-:W-:-:S02]  /*0850*/  FFMA R19, R21, R19, R18 ;  /* 0x0000001315137223 */ /* 0x004fc40000000012 */
[----:B------:R-:W2:Y:S05]  /*0860*/  LDG.E.CONSTANT R21, desc[UR6][R16.64+0x14] ;  /* 0x0000140610157981 */ /* 0x000eaa000c1e9900 */
[----:B------:R-:W3:Y:S02]  /*0870*/  LDC R18, c[0x3][R28] ;  /* 0x00c000001c127b82 */ /* 0x000ee40000000800 */
[----:B---3--:R-:W-:Y:S02]  /*0880*/  FFMA R27, R26, R18, R19 ;  /* 0x000000121a1b7223 */ /* 0x008fe40000000013 */
[----:B------:R0:W3:Y:S01]  /*0890*/  LDG.E.CONSTANT R26, desc[UR6][R16.64+0x18] ;  /* 0x00001806101a7981 */ /* 0x0000e2000c1e9900 */
[----:B------:R-:W-:-:S04]  /*08a0*/  IMAD.WIDE R18, R14, 0x4, R16 ;  /* 0x000000040e127825 */ /* 0x000fc800078e0210 */
[----:B----4-:R-:W-:Y:S02]  /*08b0*/  FFMA R27, R25, R29, R27 ;  /* 0x0000001d191b7223 */ /* 0x010fe4000000001b */
[----:B------:R-:W4:Y:S02]  /*08c0*/  LDG.E.CONSTANT R25, desc[UR6][R18.64] ;  /* 0x0000000612197981 */ /* 0x000f24000c1e9900 */
[----:B-----5:R-:W-:Y:S02]  /*08d0*/  FFMA R24, R24, R20, R27 ;  /* 0x0000001418187223 */ /* 0x020fe4000000001b */
[----:B------:R-:W5:Y:S01]  /*08e0*/  LDG.E.CONSTANT R20, desc[UR6][R18.64+0x4] ;  /* 0x0000040612147981 */ /* 0x000f62000c1e9900 */
[----:B------:R-:W1:Y:S02]  /*08f0*/  LDC R27, c[0x3][R28+0xc] ;  /* 0x00c003001c1b7b82 */ /* 0x000e640000000800 */
[----:B-1----:R-:W-:-:S06]  /*0900*/  FFMA R23, R23, R27, R24 ;  /* 0x0000001b17177223 */ /* 0x002fcc0000000018 */
[----:B------:R-:W1:Y:S08]  /*0910*/  LDC R24, c[0x3][R28+0x10] ;  /* 0x00c004001c187b82 */ /* 0x000e700000000800 */
[----:B0-----:R-:W2:Y:S01]  /*0920*/  LDC R16, c[0x3][R28+0x14] ;  /* 0x00c005001c107b82 */ /* 0x001ea20000000800 */
[----:B-1----:R-:W-:Y:S02]  /*0930*/  FFMA R24, R22, R24, R23 ;  /* 0x0000001816187223 */ /* 0x002fe40000000017 */
[----:B------:R-:W5:Y:S04]  /*0940*/  LDG.E.CONSTANT R22, desc[UR6][R18.64+0x8] ;  /* 0x0000080612167981 */ /* 0x000f68000c1e9900 */
[----:B------:R-:W5:Y:S01]  /*0950*/  LDG.E.CONSTANT R23, desc[UR6][R18.64+0x10] ;  /* 0x0000100612177981 */ /* 0x000f62000c1e9900 */
[----:B--2---:R-:W-:-:S03]  /*0960*/  FFMA R17, R21, R16, R24 ;  /* 0x0000001015117223 */ /* 0x004fc60000000018 */
[----:B------:R-:W2:Y:S01]  /*0970*/  LDG.E.CONSTANT R21, desc[UR6][R18.64+0xc] ;  /* 0x00000c0612157981 */ /* 0x000ea2000c1e9900 */
[----:B------:R-:W3:Y:S01]  /*0980*/  LDC R16, c[0x3][R28+0x18] ;  /* 0x00c006001c107b82 */ /* 0x000ee20000000800 */
[----:B------:R-:W-:Y:S01]  /*0990*/  LEA R24, R15, R28, 0x2 ;  /* 0x0000001c0f187211 */ /* 0x000fe200078e10ff */
[----:B---3--:R-:W-:-:S06]  /*09a0*/  FFMA R16, R26, R16, R17 ;  /* 0x000000101a107223 */ /* 0x008fcc0000000011 */
[----:B------:R-:W4:Y:S01]  /*09b0*/  LDC R17, c[0x3][R24] ;  /* 0x00c0000018117b82 */ /* 0x000f220000000800 */
[----:B------:R-:W3:Y:S07]  /*09c0*/  LDG.E.CONSTANT R26, desc[UR6][R18.64+0x14] ;  /* 0x00001406121a7981 */ /* 0x000eee000c1e9900 */
[----:B------:R-:W5:Y:S01]  /*09d0*/  LDC R29, c[0x3][R24+0x4] ;  /* 0x00c00100181d7b82 */ /* 0x000f620000000800 */
[----:B----4-:R-:W-:Y:S02]  /*09e0*/  FFMA R27, R25, R17, R16 ;  /* 0x00000011191b7223 */ /* 0x010fe40000000010 */
[----:B------:R0:W4:Y:S01]  /*09f0*/  LDG.E.CONSTANT R25, desc[UR6][R18.64+0x18] ;  /* 0x0000180612197981 */ /* 0x000122000c1e9900 */
[----:B------:R-:W-:-:S04]  /*0a00*/  IMAD.WIDE R16, R14, 0x4, R18 ;  /* 0x000000040e107825 */ /* 0x000fc800078e0212 */
[----:B-----5:R-:W-:Y:S01]  /*0a10*/  FFMA R27, R20, R29, R27 ;  /* 0x0000001d141b7223 */ /* 0x020fe2000000001b */
[----:B------:R-:W1:Y:S01]  /*0a20*/  LDC R28, c[0x3][R24+0x8] ;  /* 0x00c00200181c7b82 */ /* 0x000e620000000800 */
[----:B------:R-:W5:Y:S04]  /*0a30*/  LDG.E.CONSTANT R20, desc[UR6][R16.64] ;  /* 0x0000000610147981 */ /* 0x000f68000c1e9900 */
[----:B------:R-:W5:Y:S01]  /*0a40*/  LDG.E.CONSTANT R18, desc[UR6][R16.64+0x8] ;  /* 0x0000080610127981 */ /* 0x000f62000c1e9900 */
[----:B-1----:R-:W-:Y:S02]  /*0a50*/  FFMA R22, R22, R28, R27 ;  /* 0x0000001c16167223 */ /* 0x002fe4000000001b */
[----:B------:R-:W2:Y:S08]  /*0a60*/  LDC R27, c[0x3][R24+0xc] ;  /* 0x00c00300181b7b82 */ /* 0x000eb00000000800 */
[----:B0-----:R-:W3:Y:S01]  /*0a70*/  LDC R19, c[0x3][R24+0x14] ;  /* 0x00c0050018137b82 */ /* 0x001ee20000000800 */
[----:B--2---:R-:W-:-:S07]  /*0a80*/  FFMA R22, R21, R27, R22 ;  /* 0x0000001b15167223 */ /* 0x004fce0000000016 */
[----:B------:R-:W0:Y:S01]  /*0a90*/  LDC R21, c[0x3][R24+0x10] ;  /* 0x00c0040018157b82 */ /* 0x000e220000000800 */
[----:B------:R-:W2:Y:S01]  /*0aa0*/  LDG.E.CONSTANT R27, desc[UR6][R16.64+0x4] ;  /* 0x00000406101b7981 */ /* 0x000ea2000c1e9900 */
[----:B0-----:R-:W-:-:S06]  /*0ab0*/  FFMA R21, R23, R21, R22 ;  /* 0x0000001517157223 */ /* 0x001fcc0000000016 */
[----:B------:R-:W4:Y:S01]  /*0ac0*/  LDC R22, c[0x3][R24+0x18] ;  /* 0x00c0060018167b82 */ /* 0x000f220000000800 */
[----:B------:R-:W2:Y:S01]  /*0ad0*/  LDG.E.CONSTANT R23, desc[UR6][R16.64+0x14] ;  /* 0x0000140610177981 */ /* 0x000ea2000c1e9900 */
[----:B---3--:R-:W-:-:S03]  /*0ae0*/  FFMA R26, R26, R19, R21 ;  /* 0x000000131a1a7223 */ /* 0x008fc60000000015 */
[----:B------:R-:W3:Y:S01]  /*0af0*/  LDG.E.CONSTANT R21, desc[UR6][R16.64+0xc] ;  /* 0x00000c0610157981 */ /* 0x000ee2000c1e9900 */
[----:B----4-:R-:W-:Y:S01]  /*0b00*/  FFMA R19, R25, R22, R26 ;  /* 0x0000001619137223 */ /* 0x010fe2000000001a */
[----:B------:R-:W-:Y:S02]  /*0b10*/  LEA R22, R15, R24, 0x2 ;  /* 0x000000180f167211 */ /* 0x000fe400078e10ff */
[----:B------:R-:W4:Y:S02]  /*0b20*/  LDG.E.CONSTANT R25, desc[UR6][R16.64+0x10] ;  /* 0x0000100610197981 */ /* 0x000f24000c1e9900 */
[----:B------:R-:W5:Y:S02]  /*0b30*/  LDC R26, c[0x3][R22] ;  /* 0x00c00000161a7b82 */ /* 0x000f640000000800 */
[----:B-----5:R-:W-:Y:S02]  /*0b40*/  FFMA R26, R20, R26, R19 ;  /* 0x0000001a141a7223 */ /* 0x020fe40000000013 */
[----:B------:R-:W5:Y:S04]  /*0b50*/  LDG.E.CONSTANT R20, desc[UR6][R16.64+0x18] ;  /* 0x0000180610147981 */ /* 0x000f68000c1e9900 */
[----:B------:R-:W2:Y:S08]  /*0b60*/  LDC R19, c[0x3][R22+0x4] ;  /* 0x00c0010016137b82 */ /* 0x000eb00000000800 */
[----:B------:R-:W0:Y:S08]  /*0b70*/  LDC R24, c[0x3][R22+0x8] ;  /* 0x00c0020016187b82 */ /* 0x000e300000000800 */
[----:B------:R-:W4:Y:S01]  /*0b80*/  LDC R28, c[0x3][R22+0x10] ;  /* 0x00c00400161c7b82 */ /* 0x000f220000000800 */
[----:B--2---:R-:W-:-:S07]  /*0b90*/  FFMA R19, R27, R19, R26 ;  /* 0x000000131b137223 */ /* 0x004fce000000001a */
[----:B------:R-:W3:Y:S01]  /*0ba0*/  LDC R27, c[0x3][R22+0xc] ;  /* 0x00c00300161b7b82 */ /* 0x000ee20000000800 */
[----:B0-----:R-:W-:Y:S01]  /*0bb0*/  FFMA R26, R18, R24, R19 ;  /* 0x00000018121a7223 */ /* 0x001fe20000000013 */
[----:B------:R-:W-:-:S05]  /*0bc0*/  IMAD.WIDE R18, R14, 0x4, R16 ;  /* 0x000000040e127825 */ /* 0x000fca00078e0210 */
[----:B------:R-:W2:Y:S04]  /*0bd0*/  LDG.E.CONSTANT R24, desc[UR6][R18.64] ;  /* 0x0000000612187981 */ /* 0x000ea8000c1e9900 */
[----:B------:R-:W2:Y:S04]  /*0be0*/  LDG.E.CONSTANT R16, desc[UR6][R18.64+0x4] ;  /* 0x0000040612107981 */ /* 0x000ea8000c1e9900 */
[----:B------:R-:W2:Y:S01]  /*0bf0*/  LDG.E.CONSTANT R17, desc[UR6][R18.64+0x8] ;  /* 0x0000080612117981 */ /* 0x000ea2000c1e9900 */
[----:B---3--:R-:W-:Y:S02]  /*0c00*/  FFMA R26, R21, R27, R26 ;  /* 0x0000001b151a7223 */ /* 0x008fe4000000001a */
[----:B------:R-:W0:Y:S02]  /*0c10*/  LDC R21, c[0x3][R22+0x14] ;  /* 0x00c0050016157b82 */ /* 0x000e240000000800 */
[----:B----4-:R-:W-:-:S06]  /*0c20*/  FFMA R26, R25, R28, R26 ;  /* 0x0000001c191a7223 */ /* 0x010fcc000000001a */
[----:B------:R-:W5:Y:S01]  /*0c30*/  LDC R25, c[0x3][R22+0x18] ;  /* 0x00c0060016197b82 */ /* 0x000f620000000800 */
[----:B0-----:R-:W-:Y:S02]  /*0c40*/  FFMA R23, R23, R21, R26 ;  /* 0x0000001517177223 */ /* 0x001fe4000000001a */
[----:B------:R-:W3:Y:S02]  /*0c50*/  LDG.E.CONSTANT R21, desc[UR6][R18.64+0xc] ;  /* 0x00000c0612157981 */ /* 0x000ee4000c1e9900 */
[----:B-----5:R-:W-:Y:S02]  /*0c60*/  FFMA R27, R20, R25, R23 ;  /* 0x00000019141b7223 */ /* 0x020fe40000000017 */
[----:B------:R-:W4:Y:S04]  /*0c70*/  LDG.E.CONSTANT R23, desc[UR6][R18.64+0x10] ;  /* 0x0000100612177981 */ /* 0x000f28000c1e9900 */
[----:B------:R-:W5:Y:S04]  /*0c80*/  LDG.E.CONSTANT R20, desc[UR6][R18.64+0x14] ;  /* 0x0000140612147981 */ /* 0x000f68000c1e9900 */
[----:B------:R0:W5:Y:S01]  /*0c90*/  LDG.E.CONSTANT R25, desc[UR6][R18.64+0x18] ;  /* 0x0000180612197981 */ /* 0x000162000c1e9900 */
[----:B------:R-:W-:-:S04]  /*0ca0*/  LEA R26, R15, R22, 0x2 ;  /* 0x000000160f1a7211 */ /* 0x000fc800078e10ff */
[----:B------:R-:W2:Y:S08]  /*0cb0*/  LDC R28, c[0x3][R26] ;  /* 0x00c000001a1c7b82 */ /* 0x000eb00000000800 */
[----:B------:R-:W1:Y:S01]  /*0cc0*/  LDC R22, c[0x3][R26+0x4] ;  /* 0x00c001001a167b82 */ /* 0x000e620000000800 */
[----:B------:R-:W-:-:S07]  /*0cd0*/  IADD3 R12, PT, PT, R12, 0x1, RZ ;  /* 0x000000010c0c7810 */ /* 0x000fce0007ffe0ff */
[----:B0-----:R-:W0:Y:S01]  /*0ce0*/  LDC R18, c[0x3][R26+0x18] ;  /* 0x00c006001a127b82 */ /* 0x001e220000000800 */
[----:B------:R-:W-:Y:S02]  /*0cf0*/  ISETP.NE.AND P0, PT, R12, RZ, PT ;  /* 0x000000ff0c00720c */ /* 0x000fe40003f05270 */
[----:B------:R-:W-:Y:S02]  /*0d00*/  IADD3 R13, PT, PT, R13, 0x1, RZ ;  /* 0x000000010d0d7810 */ /* 0x000fe40007ffe0ff */
[----:B------:R-:W-:Y:S01]  /*0d10*/  IADD3 R8, PT, PT, R9, R8, RZ ;  /* 0x0000000809087210 */ /* 0x000fe20007ffe0ff */
[----:B--2---:R-:W-:Y:S02]  /*0d20*/  FFMA R27, R24, R28, R27 ;  /* 0x0000001c181b7223 */ /* 0x004fe4000000001b */
[----:B------:R-:W2:Y:S02]  /*0d30*/  LDC R24, c[0x3][R26+0x8] ;  /* 0x00c002001a187b82 */ /* 0x000ea40000000800 */
[----:B-1----:R-:W-:-:S06]  /*0d40*/  FFMA R16, R16, R22, R27 ;  /* 0x0000001610107223 */ /* 0x002fcc000000001b */
[----:B------:R-:W3:Y:S08]  /*0d50*/  LDC R22, c[0x3][R26+0xc] ;  /* 0x00c003001a167b82 */ /* 0x000ef00000000800 */
[----:B------:R-:W4:Y:S01]  /*0d60*/  LDC R27, c[0x3][R26+0x10] ;  /* 0x00c004001a1b7b82 */ /* 0x000f220000000800 */
[----:B--2---:R-:W-:-:S07]  /*0d70*/  FFMA R16, R17, R24, R16 ;  /* 0x0000001811107223 */ /* 0x004fce0000000010 */
[----:B------:R-:W5:Y:S01]  /*0d80*/  LDC R17, c[0x3][R26+0x14] ;  /* 0x00c005001a117b82 */ /* 0x000f620000000800 */
[----:B---3--:R-:W-:-:S04]  /*0d90*/  FFMA R16, R21, R22, R16 ;  /* 0x0000001615107223 */ /* 0x008fc80000000010 */
[----:B----4-:R-:W-:-:S04]  /*0da0*/  FFMA R23, R23, R27, R16 ;  /* 0x0000001b17177223 */ /* 0x010fc80000000010 */
[----:B-----5:R-:W-:-:S04]  /*0db0*/  FFMA R20, R20, R17, R23 ;  /* 0x0000001114147223 */ /* 0x020fc80000000017 */
[----:B0-----:R-:W-:Y:S01]  /*0dc0*/  FFMA R21, R25, R18, R20 ;  /* 0x0000001219157223 */ /* 0x001fe20000000014 */
[----:B------:R-:W-:Y:S06]  /*0dd0*/  @P0 BRA `(.L_x_1) ;  /* 0xfffffff4005c0947 */ /* 0x000fec000383ffff */
.L_x_0:
[----:B------:R-:W0:Y:S01]  /*0de0*/  LDC.64 R8, c[0x0][0x380] ;  /* 0x0000e000ff087b82 */ /* 0x000e220000000a00 */
[----:B------:R-:W-:-:S04]  /*0df0*/  IMAD R7, R7, UR4, R6 ;  /* 0x0000000407077c24 */ /* 0x000fc8000f8e0206 */
[----:B------:R-:W-:-:S05]  /*0e00*/  IMAD R2, R2, R7, R7 ;  /* 0x0000000702027224 */ /* 0x000fca00078e0207 */
[----:B------:R-:W-:-:S05]  /*0e10*/  IADD3 R5, PT, PT, R5, R2, RZ ;  /* 0x0000000205057210 */ /* 0x000fca0007ffe0ff */
[----:B------:R-:W-:-:S05]  /*0e20*/  IMAD R0, R0, R5, R5 ;  /* 0x0000000500007224 */ /* 0x000fca00078e0205 */
[----:B------:R-:W-:-:S05]  /*0e30*/  IADD3 R3, PT, PT, R3, R0, RZ ;  /* 0x0000000003037210 */ /* 0x000fca0007ffe0ff */
[----:B0-----:R-:W-:-:S05]  /*0e40*/  IMAD.WIDE R2, R3, 0x4, R8 ;  /* 0x0000000403027825 */ /* 0x001fca00078e0208 */
[----:B------:R-:W-:Y:S01]  /*0e50*/  STG.E desc[UR6][R2.64], R21 ;  /* 0x0000001502007986 */ /* 0x000fe2000c101906 */
[----:B------:R-:W-:Y:S05]  /*0e60*/  EXIT ;  /* 0x000000000000794d */ /* 0x000fea0003800000 */
.L_x_2:
[----:B------:R-:W-:-:S00]  /*0e70*/  BRA `(.L_x_2) ;  /* 0xfffffffc00fc7947 */ /* 0x000fc0000383ffff */
[----:B------:R-:W-:-:S00]  /*0e80*/  NOP ;  /* 0x0000000000007918 */ /* 0x000fc00000000000 */
[----:B------:R-:W-:-:S00]  /*0e90*/  NOP ;  /* 0x0000000000007918 */ /* 0x000fc00000000000 */
[----:B------:R-:W-:-:S00]  /*0ea0*/  NOP ;  /* 0x0000000000007918 */ /* 0x000fc00000000000 */
[----:B------:R-:W-:-:S00]  /*0eb0*/  NOP ;  /* 0x0000000000007918 */ /* 0x000fc00000000000 */
[----:B------:R-:W-:-:S00]  /*0ec0*/  NOP ;  /* 0x0000000000007918 */ /* 0x000fc00000000000 */
[----:B------:R-:W-:-:S00]  /*0ed0*/  NOP ;  /* 0x0000000000007918 */ /* 0x000fc00000000000 */
[----:B------:R-:W-:-:S00]  /*0ee0*/  NOP ;  /* 0x0000000000007918 */ /* 0x000fc00000000000 */
[----:B------:R-:W-:-:S00]  /*0ef0*/  NOP ;  /* 0x0000000000007918 */ /* 0x000fc00000000000 */
.L_x_3:


//--------------------- .nv.shared.reserved.0     --------------------------
	.section	.nv.shared.reserved.0,"aw",@nobits
	.weak		__nv_reservedSMEM_offset_0_alias
	.size		__nv_reservedSMEM_offset_0_alias, 0, 64
	.other		__nv_reservedSMEM_offset_0_alias,@"STO_CUDA_RESERVED_SHARED STV_DEFAULT"
__nv_reservedSMEM_offset_0_alias:
	.zero		0
	.zero		64


//--------------------- .nv.constant0._Z21restrict_loop_rollingPfPKfS1_iiiiii --------------------------
	.section	.nv.constant0._Z21restrict_loop_rollingPfPKfS1_iiiiii,"a",@progbits
	.sectionflags	@""
	.align	4
.nv.constant0._Z21restrict_loop_rollingPfPKfS1_iiiiii:
	.zero		944


//--------------------- SYMBOLS --------------------------

	.type		.nv.reservedSmem.offset0,@object
	.size		.nv.reservedSmem.offset0,0x4
